	.headerflags	@"EF_CUDA_TEXMODE_UNIFIED EF_CUDA_64BIT_ADDRESS EF_CUDA_ACCELERATORS EF_CUDA_SM90 EF_CUDA_VIRTUAL_SM(EF_CUDA_SM90)"
	.elftype	@"ET_EXEC"


//--------------------- .nv.info                  --------------------------
	.section	.nv.info,"",@"SHT_CUDA_INFO"
	.align	4


	//----- nvinfo : EIATTR_REGCOUNT
	.align		4
        /*0000*/ 	.byte	0x04, 0x2f
        /*0002*/ 	.short	(.L_3 - .L_2)
	.align		4
.L_2:
        /*0004*/ 	.word	index@(triton_poi_fused__native_batch_norm_legit_no_training_relu_45)
        /*0008*/ 	.word	0x00000020


	//----- nvinfo : EIATTR_MIN_STACK_SIZE
	.align		4
.L_3:
        /*000c*/ 	.byte	0x04, 0x12
        /*000e*/ 	.short	(.L_5 - .L_4)
	.align		4
.L_4:
        /*0010*/ 	.word	index@(triton_poi_fused__native_batch_norm_legit_no_training_relu_45)
        /*0014*/ 	.word	0x00000000


	//----- nvinfo : EIATTR_FRAME_SIZE
	.align		4
.L_5:
        /*0018*/ 	.byte	0x04, 0x11
        /*001a*/ 	.short	(.L_7 - .L_6)
	.align		4
.L_6:
        /*001c*/ 	.word	index@(triton_poi_fused__native_batch_norm_legit_no_training_relu_45)
        /*0020*/ 	.word	0x00000000


	//----- nvinfo : EIATTR_MIN_STACK_SIZE
	.align		4
.L_7:
        /*0024*/ 	.byte	0x04, 0x12
        /*0026*/ 	.short	(.L_9 - .L_8)
	.align		4
.L_8:
        /*0028*/ 	.word	index@(triton_poi_fused__native_batch_norm_legit_no_training_relu_45)
        /*002c*/ 	.word	0x00000000
.L_9:


//--------------------- .nv.info.triton_poi_fused__native_batch_norm_legit_no_training_relu_45 --------------------------
	.section	.nv.info.triton_poi_fused__native_batch_norm_legit_no_training_relu_45,"",@"SHT_CUDA_INFO"
	.sectionflags	@""
	.align	4


	//----- nvinfo : EIATTR_CUDA_API_VERSION
	.align		4
        /*0000*/ 	.byte	0x04, 0x37
        /*0002*/ 	.short	(.L_11 - .L_10)
.L_10:
        /*0004*/ 	.word	0x0000007c


	//----- nvinfo : EIATTR_KPARAM_INFO
	.align		4
.L_11:
        /*0008*/ 	.byte	0x04, 0x17
        /*000a*/ 	.short	(.L_13 - .L_12)
.L_12:
        /*000c*/ 	.word	0x00000000
        /*0010*/ 	.short	0x0007
        /*0012*/ 	.short	0x0034
        /*0014*/ 	.byte	0x00, 0xf0, 0x11, 0x00


	//----- nvinfo : EIATTR_KPARAM_INFO
	.align		4
.L_13:
        /*0018*/ 	.byte	0x04, 0x17
        /*001a*/ 	.short	(.L_15 - .L_14)
.L_14:
        /*001c*/ 	.word	0x00000000
        /*0020*/ 	.short	0x0006
        /*0022*/ 	.short	0x0030
        /*0024*/ 	.byte	0x00, 0xf0, 0x11, 0x00


	//----- nvinfo : EIATTR_KPARAM_INFO
	.align		4
.L_15:
        /*0028*/ 	.byte	0x04, 0x17
        /*002a*/ 	.short	(.L_17 - .L_16)
.L_16:
        /*002c*/ 	.word	0x00000000
        /*0030*/ 	.short	0x0005
        /*0032*/ 	.short	0x0028
        /*0034*/ 	.byte	0x00, 0xf4, 0x21, 0x00


	//----- nvinfo : EIATTR_KPARAM_INFO
	.align		4
.L_17:
        /*0038*/ 	.byte	0x04, 0x17
        /*003a*/ 	.short	(.L_19 - .L_18)
.L_18:
        /*003c*/ 	.word	0x00000000
        /*0040*/ 	.short	0x0004
        /*0042*/ 	.short	0x0020
        /*0044*/ 	.byte	0x00, 0xf4, 0x21, 0x00


	//----- nvinfo : EIATTR_KPARAM_INFO
	.align		4
.L_19:
        /*0048*/ 	.byte	0x04, 0x17
        /*004a*/ 	.short	(.L_21 - .L_20)
.L_20:
        /*004c*/ 	.word	0x00000000
        /*0050*/ 	.short	0x0003
        /*0052*/ 	.short	0x0018
        /*0054*/ 	.byte	0x00, 0xf4, 0x21, 0x00


	//----- nvinfo : EIATTR_KPARAM_INFO
	.align		4
.L_21:
        /*0058*/ 	.byte	0x04, 0x17
        /*005a*/ 	.short	(.L_23 - .L_22)
.L_22:
        /*005c*/ 	.word	0x00000000
        /*0060*/ 	.short	0x0002
        /*0062*/ 	.short	0x0010
        /*0064*/ 	.byte	0x00, 0xf4, 0x21, 0x00


	//----- nvinfo : EIATTR_KPARAM_INFO
	.align		4
.L_23:
        /*0068*/ 	.byte	0x04, 0x17
        /*006a*/ 	.short	(.L_25 - .L_24)
.L_24:
        /*006c*/ 	.word	0x00000000
        /*0070*/ 	.short	0x0001
        /*0072*/ 	.short	0x0008
        /*0074*/ 	.byte	0x00, 0xf4, 0x21, 0x00


	//----- nvinfo : EIATTR_KPARAM_INFO
	.align		4
.L_25:
        /*0078*/ 	.byte	0x04, 0x17
        /*007a*/ 	.short	(.L_27 - .L_26)
.L_26:
        /*007c*/ 	.word	0x00000000
        /*0080*/ 	.short	0x0000
        /*0082*/ 	.short	0x0000
        /*0084*/ 	.byte	0x00, 0xf4, 0x21, 0x00


	//----- nvinfo : EIATTR_SPARSE_MMA_MASK
	.align		4
.L_27:
        /*0088*/ 	.byte	0x03, 0x50
        /*008a*/ 	.short	0x0000


	//----- nvinfo : EIATTR_MAXREG_COUNT
	.align		4
        /*008c*/ 	.byte	0x03, 0x1b
        /*008e*/ 	.short	0x00ff


	//----- nvinfo : EIATTR_EXIT_INSTR_OFFSETS
	.align		4
        /*0090*/ 	.byte	0x04, 0x1c
        /*0092*/ 	.short	(.L_29 - .L_28)


	//   ....[0]....
.L_28:
        /*0094*/ 	.word	0x00001140


	//   ....[1]....
        /*0098*/ 	.word	0x000011c0


	//----- nvinfo : EIATTR_REQNTID
	.align		4
.L_29:
        /*009c*/ 	.byte	0x04, 0x10
        /*009e*/ 	.short	(.L_31 - .L_30)
.L_30:
        /*00a0*/ 	.word	0x00000100
        /*00a4*/ 	.word	0x00000001
        /*00a8*/ 	.word	0x00000001


	//----- nvinfo : EIATTR_CBANK_PARAM_SIZE
	.align		4
.L_31:
        /*00ac*/ 	.byte	0x03, 0x19
        /*00ae*/ 	.short	0x0038


	//----- nvinfo : EIATTR_PARAM_CBANK
	.align		4
        /*00b0*/ 	.byte	0x04, 0x0a
        /*00b2*/ 	.short	(.L_33 - .L_32)
	.align		4
.L_32:
        /*00b4*/ 	.word	index@(.nv.constant0.triton_poi_fused__native_batch_norm_legit_no_training_relu_45)
        /*00b8*/ 	.short	0x0210
        /*00ba*/ 	.short	0x0038


	//----- nvinfo : EIATTR_SW_WAR
	.align		4
.L_33:
        /*00bc*/ 	.byte	0x04, 0x36
        /*00be*/ 	.short	(.L_35 - .L_34)
.L_34:
        /*00c0*/ 	.word	0x00000008
.L_35:


//--------------------- .nv.callgraph             --------------------------
	.section	.nv.callgraph,"",@"SHT_CUDA_CALLGRAPH"
	.align	4
	.sectionentsize	8
	.align		4
        /*0000*/ 	.word	0x00000000
	.align		4
        /*0004*/ 	.word	0xffffffff
	.align		4
        /*0008*/ 	.word	0x00000000
	.align		4
        /*000c*/ 	.word	0xfffffffe
	.align		4
        /*0010*/ 	.word	0x00000000
	.align		4
        /*0014*/ 	.word	0xfffffffd
	.align		4
        /*0018*/ 	.word	0x00000000
	.align		4
        /*001c*/ 	.word	0xfffffffc


//--------------------- .nv.constant4             --------------------------
	.section	.nv.constant4,"a",@progbits
	.align	8
	.align		8
.nv.constant4:
        /*0000*/ 	.dword	_$_str
	.align		8
        /*0008*/ 	.dword	_$_str_$_2


//--------------------- .text.triton_poi_fused__native_batch_norm_legit_no_training_relu_45 --------------------------
	.section	.text.triton_poi_fused__native_batch_norm_legit_no_training_relu_45,"ax",@progbits
	.sectionflags	@"SHF_BARRIERS=1"
	.align	128
        .global         triton_poi_fused__native_batch_norm_legit_no_training_relu_45
        .type           triton_poi_fused__native_batch_norm_legit_no_training_relu_45,@function
        .size           triton_poi_fused__native_batch_norm_legit_no_training_relu_45,(.L_x_1 - triton_poi_fused__native_batch_norm_legit_no_training_relu_45)
        .other          triton_poi_fused__native_batch_norm_legit_no_training_relu_45,@"STO_CUDA_ENTRY STV_DEFAULT"
triton_poi_fused__native_batch_norm_legit_no_training_relu_45:
.text.triton_poi_fused__native_batch_norm_legit_no_training_relu_45:
[----:B------:R-:W0:Y:S01]  /*0000*/  LDC R1, c[0x0][0x28] ;  /* 0x00000a00ff017b82 */ /* 0x000e220000000800 */
[----:B------:R-:W1:Y:S07]  /*0010*/  S2R R3, SR_TID.X ;  /* 0x0000000000037919 */ /* 0x000e6e0000002100 */
[----:B------:R-:W2:Y:S01]  /*0020*/  LDC.64 R16, c[0x0][0x210] ;  /* 0x00008400ff107b82 */ /* 0x000ea20000000a00 */
[----:B------:R-:W-:Y:S01]  /*0030*/  ULDC.64 UR6, c[0x0][0x208] ;  /* 0x0000820000067ab9 */ /* 0x000fe20000000a00 */
[----:B------:R-:W3:Y:S01]  /*0040*/  S2R R2, SR_CTAID.Y ;  /* 0x0000000000027919 */ /* 0x000ee20000002600 */
[----:B------:R-:W4:Y:S01]  /*0050*/  S2R R0, SR_CTAID.X ;  /* 0x0000000000007919 */ /* 0x000f220000002500 */
[----:B-1----:R-:W-:Y:S01]  /*0060*/  IMAD.SHL.U32 R21, R3, 0x4, RZ ;  /* 0x0000000403157824 */ /* 0x002fe200078e00ff */
[----:B------:R-:W-:-:S04]  /*0070*/  SHF.R.U32.HI R7, RZ, 0x6, R3 ;  /* 0x00000006ff077819 */ /* 0x000fc80000011603 */
[----:B------:R-:W-:Y:S02]  /*0080*/  LOP3.LUT R5, R21, 0xfc, RZ, 0xc0, !PT ;  /* 0x000000fc15057812 */ /* 0x000fe400078ec0ff */
[----:B------:R-:W-:Y:S01]  /*0090*/  SGXT.U32 R7, R7, 0x2 ;  /* 0x000000020707781a */ /* 0x000fe20000000000 */
[----:B----4-:R-:W-:Y:S01]  /*00a0*/  IMAD.SHL.U32 R0, R0, 0x10, RZ ;  /* 0x0000001000007824 */ /* 0x010fe200078e00ff */
[----:B---3--:R-:W-:-:S04]  /*00b0*/  PRMT R5, R5, 0x6540, R2 ;  /* 0x0000654005057816 */ /* 0x008fc80000000002 */
[C---:B------:R-:W-:Y:S01]  /*00c0*/  ISETP.GE.AND P0, PT, R5.reuse, 0x680, PT ;  /* 0x000006800500780c */ /* 0x040fe20003f06270 */
[----:B------:R-:W-:Y:S01]  /*00d0*/  IMAD.HI R4, R5, 0x4ec4ec4f, RZ ;  /* 0x4ec4ec4f05047827 */ /* 0x000fe200078e02ff */
[----:B------:R-:W-:Y:S02]  /*00e0*/  LOP3.LUT R18, R0, R7, RZ, 0xfc, !PT ;  /* 0x0000000700127212 */ /* 0x000fe400078efcff */
[----:B------:R-:W-:Y:S02]  /*00f0*/  CS2R R6, SRZ ;  /* 0x0000000000067805 */ /* 0x000fe4000001ff00 */
[----:B------:R-:W-:Y:S02]  /*0100*/  SHF.R.U32.HI R9, RZ, 0x1f, R4 ;  /* 0x0000001fff097819 */ /* 0x000fe40000011604 */
[----:B------:R-:W-:Y:S02]  /*0110*/  ISETP.LT.AND P1, PT, R18, 0x10, !P0 ;  /* 0x000000101200780c */ /* 0x000fe40004721270 */
[----:B------:R-:W-:-:S02]  /*0120*/  LEA.HI.SX32 R4, R4, R9, 0x19 ;  /* 0x0000000904047211 */ /* 0x000fc400078fcaff */
[----:B------:R-:W-:-:S03]  /*0130*/  LOP3.LUT R8, R18, 0x4, RZ, 0xfc, !PT ;  /* 0x0000000412087812 */ /* 0x000fc600078efcff */
[----:B------:R-:W-:Y:S01]  /*0140*/  IMAD R5, R4, -0x1a0, R5 ;  /* 0xfffffe6004057824 */ /* 0x000fe200078e0205 */
[----:B------:R-:W-:Y:S02]  /*0150*/  ISETP.LT.AND P2, PT, R8, 0x10, !P0 ;  /* 0x000000100800780c */ /* 0x000fe40004741270 */
[----:B------:R-:W-:Y:S01]  /*0160*/  CS2R R8, SRZ ;  /* 0x0000000000087805 */ /* 0x000fe2000001ff00 */
[----:B------:R-:W-:Y:S01]  /*0170*/  IMAD R19, R4, 0x1a00, R5 ;  /* 0x00001a0004137824 */ /* 0x000fe200078e0205 */
[----:B------:R-:W-:-:S03]  /*0180*/  CS2R R4, SRZ ;  /* 0x0000000000047805 */ /* 0x000fc6000001ff00 */
[----:B------:R-:W-:-:S04]  /*0190*/  IMAD R19, R18, 0x1a0, R19 ;  /* 0x000001a012137824 */ /* 0x000fc800078e0213 */
[----:B--2---:R-:W-:-:S05]  /*01a0*/  IMAD.WIDE R14, R19, 0x4, R16 ;  /* 0x00000004130e7825 */ /* 0x004fca00078e0210 */
[----:B------:R1:W2:Y:S01]  /*01b0*/  @P1 LDG.E.EL.128 R4, desc[UR6][R14.64] ;  /* 0x000000060e041981 */ /* 0x0002a2000c2e1d00 */
[----:B------:R-:W-:Y:S01]  /*01c0*/  VIADD R23, R19, 0x680 ;  /* 0x0000068013177836 */ /* 0x000fe20000000000 */
[----:B------:R-:W-:Y:S02]  /*01d0*/  CS2R R10, SRZ ;  /* 0x00000000000a7805 */ /* 0x000fe4000001ff00 */
[----:B------:R-:W-:Y:S01]  /*01e0*/  LOP3.LUT R12, R18, 0x8, RZ, 0xfc, !PT ;  /* 0x00000008120c7812 */ /* 0x000fe200078efcff */
[----:B------:R-:W-:-:S03]  /*01f0*/  IMAD.WIDE R22, R23, 0x4, R16 ;  /* 0x0000000417167825 */ /* 0x000fc600078e0210 */
[----:B------:R-:W-:Y:S02]  /*0200*/  ISETP.LT.AND P1, PT, R12, 0x10, !P0 ;  /* 0x000000100c00780c */ /* 0x000fe40004721270 */
[----:B------:R3:W4:Y:S01]  /*0210*/  @P2 LDG.E.EL.128 R8, desc[UR6][R22.64] ;  /* 0x0000000616082981 */ /* 0x000722000c2e1d00 */
[----:B------:R-:W-:Y:S01]  /*0220*/  VIADD R25, R19, 0xd00 ;  /* 0x00000d0013197836 */ /* 0x000fe20000000000 */
[----:B------:R-:W-:Y:S02]  /*0230*/  CS2R R12, SRZ ;  /* 0x00000000000c7805 */ /* 0x000fe4000001ff00 */
[----:B-1----:R-:W-:Y:S01]  /*0240*/  CS2R R14, SRZ ;  /* 0x00000000000e7805 */ /* 0x002fe2000001ff00 */
[----:B------:R-:W-:-:S06]  /*0250*/  IMAD.WIDE R24, R25, 0x4, R16 ;  /* 0x0000000419187825 */ /* 0x000fcc00078e0210 */
[----:B------:R-:W5:Y:S01]  /*0260*/  @P1 LDG.E.EL.128 R12, desc[UR6][R24.64] ;  /* 0x00000006180c1981 */ /* 0x000f62000c2e1d00 */
[----:B------:R-:W-:Y:S01]  /*0270*/  LOP3.LUT R18, R18, 0xc, RZ, 0xfc, !PT ;  /* 0x0000000c12127812 */ /* 0x000fe200078efcff */
[----:B------:R-:W-:-:S03]  /*0280*/  VIADD R27, R19, 0x1380 ;  /* 0x00001380131b7836 */ /* 0x000fc60000000000 */
[----:B------:R-:W-:Y:S01]  /*0290*/  ISETP.LT.AND P0, PT, R18, 0x10, !P0 ;  /* 0x000000101200780c */ /* 0x000fe20004701270 */
[----:B------:R-:W-:Y:S01]  /*02a0*/  IMAD.WIDE R26, R27, 0x4, R16 ;  /* 0x000000041b1a7825 */ /* 0x000fe200078e0210 */
[----:B------:R-:W-:Y:S02]  /*02b0*/  CS2R R16, SRZ ;  /* 0x0000000000107805 */ /* 0x000fe4000001ff00 */
[----:B------:R-:W-:-:S09]  /*02c0*/  CS2R R18, SRZ ;  /* 0x0000000000127805 */ /* 0x000fd2000001ff00 */
[----:B------:R1:W5:Y:S01]  /*02d0*/  @P0 LDG.E.EL.128 R16, desc[UR6][R26.64] ;  /* 0x000000061a100981 */ /* 0x000362000c2e1d00 */
[----:B------:R-:W1:Y:S01]  /*02e0*/  S2UR UR5, SR_CgaCtaId ;  /* 0x00000000000579c3 */ /* 0x000e620000008800 */
[----:B------:R-:W-:Y:S01]  /*02f0*/  SHF.R.U32.HI R20, RZ, 0x2, R3 ;  /* 0x00000002ff147819 */ /* 0x000fe20000011603 */
[----:B------:R-:W-:Y:S01]  /*0300*/  UMOV UR4, 0x400 ;  /* 0x0000040000047882 */ /* 0x000fe20000000000 */
[----:B---3--:R-:W-:Y:S02]  /*0310*/  LOP3.LUT R22, R21, 0x3fc, RZ, 0xc0, !PT ;  /* 0x000003fc15167812 */ /* 0x008fe400078ec0ff */
[----:B------:R-:W-:Y:S02]  /*0320*/  LOP3.LUT R20, R20, 0x30, RZ, 0xc0, !PT ;  /* 0x0000003014147812 */ /* 0x000fe400078ec0ff */
[----:B------:R-:W-:Y:S01]  /*0330*/  PRMT R29, R3, 0x6540, R2 ;  /* 0x00006540031d7816 */ /* 0x000fe20000000002 */
[----:B01----:R-:W0:Y:S03]  /*0340*/  LDC.64 R26, c[0x0][0x220] ;  /* 0x00008800ff1a7b82 */ /* 0x003e260000000a00 */
[----:B------:R-:W-:Y:S01]  /*0350*/  ISETP.GE.AND P0, PT, R29, 0x680, PT ;  /* 0x000006801d00780c */ /* 0x000fe20003f06270 */
[----:B------:R-:W-:-:S06]  /*0360*/  UPRMT UR4, UR5, 0x654, UR4 ;  /* 0x0000065405047896 */ /* 0x000fcc0008000004 */
[----:B------:R-:W-:Y:S01]  /*0370*/  VIADD R23, R20, UR4 ;  /* 0x0000000414177c36 */ /* 0x000fe20008000000 */
[----:B------:R-:W-:-:S04]  /*0380*/  LOP3.LUT R20, R3, 0xff, RZ, 0xc0, !PT ;  /* 0x000000ff03147812 */ /* 0x000fc800078ec0ff */
[----:B------:R-:W-:Y:S02]  /*0390*/  LEA R22, R22, R23, 0x2 ;  /* 0x0000001716167211 */ /* 0x000fe400078e10ff */
[----:B------:R-:W-:-:S03]  /*03a0*/  LEA R20, R20, UR4, 0x2 ;  /* 0x0000000414147c11 */ /* 0x000fc6000f8e10ff */
[----:B--2---:R-:W-:Y:S01]  /*03b0*/  STS.128 [R22], R4 ;  /* 0x0000000416007388 */ /* 0x004fe20000000c00 */
[----:B------:R-:W-:Y:S06]  /*03c0*/  BAR.SYNC.DEFER_BLOCKING 0x0 ;  /* 0x0000000000007b1d */ /* 0x000fec0000010000 */
[----:B------:R-:W-:Y:S04]  /*03d0*/  LDS R23, [R20] ;  /* 0x0000000014177984 */ /* 0x000fe80000000800 */
[----:B------:R-:W-:Y:S04]  /*03e0*/  LDS R25, [R20+0x410] ;  /* 0x0004100014197984 */ /* 0x000fe80000000800 */
[----:B------:R-:W1:Y:S04]  /*03f0*/  LDS R24, [R20+0x820] ;  /* 0x0008200014187984 */ /* 0x000e680000000800 */
[----:B------:R-:W-:Y:S01]  /*0400*/  LDS R28, [R20+0xc30] ;  /* 0x000c3000141c7984 */ /* 0x000fe20000000800 */
[----:B------:R-:W-:Y:S06]  /*0410*/  BAR.SYNC.DEFER_BLOCKING 0x0 ;  /* 0x0000000000007b1d */ /* 0x000fec0000010000 */
[----:B----4-:R2:W-:Y:S02]  /*0420*/  STS.128 [R22], R8 ;  /* 0x0000000816007388 */ /* 0x0105e40000000c00 */
[----:B------:R-:W-:Y:S01]  /*0430*/  BAR.SYNC.DEFER_BLOCKING 0x0 ;  /* 0x0000000000007b1d */ /* 0x000fe20000010000 */
[----:B--2---:R-:W-:-:S07]  /*0440*/  IMAD.HI R8, R29, 0x4ec4ec4f, RZ ;  /* 0x4ec4ec4f1d087827 */ /* 0x004fce00078e02ff */
[----:B------:R-:W2:Y:S01]  /*0450*/  LDC.64 R10, c[0x0][0x230] ;  /* 0x00008c00ff0a7b82 */ /* 0x000ea20000000a00 */
[----:B------:R-:W-:-:S04]  /*0460*/  SHF.R.U32.HI R9, RZ, 0x1f, R8 ;  /* 0x0000001fff097819 */ /* 0x000fc80000011608 */
[----:B------:R-:W-:Y:S01]  /*0470*/  LEA.HI.SX32 R8, R8, R9, 0x19 ;  /* 0x0000000908087211 */ /* 0x000fe200078fcaff */
[----:B------:R-:W3:Y:S04]  /*0480*/  LDS R4, [R20] ;  /* 0x0000000014047984 */ /* 0x000ee80000000800 */
[----:B------:R-:W-:Y:S04]  /*0490*/  LDS R5, [R20+0x410] ;  /* 0x0004100014057984 */ /* 0x000fe80000000800 */
[----:B------:R-:W-:Y:S04]  /*04a0*/  LDS R7, [R20+0x820] ;  /* 0x0008200014077984 */ /* 0x000fe80000000800 */
[----:B------:R-:W4:Y:S01]  /*04b0*/  LDS R6, [R20+0xc30] ;  /* 0x000c300014067984 */ /* 0x000f220000000800 */
[----:B------:R-:W-:Y:S06]  /*04c0*/  BAR.SYNC.DEFER_BLOCKING 0x0 ;  /* 0x0000000000007b1d */ /* 0x000fec0000010000 */
[----:B-----5:R5:W-:Y:S02]  /*04d0*/  STS.128 [R22], R12 ;  /* 0x0000000c16007388 */ /* 0x020be40000000c00 */
[----:B------:R-:W-:Y:S01]  /*04e0*/  BAR.SYNC.DEFER_BLOCKING 0x0 ;  /* 0x0000000000007b1d */ /* 0x000fe20000010000 */
[----:B-----5:R-:W-:-:S07]  /*04f0*/  IMAD R15, R8, -0x1a0, R29 ;  /* 0xfffffe60080f7824 */ /* 0x020fce00078e021d */
[----:B------:R-:W5:Y:S01]  /*0500*/  LDC.64 R8, c[0x0][0x218] ;  /* 0x00008600ff087b82 */ /* 0x000f620000000a00 */
[----:B0-----:R-:W-:Y:S01]  /*0510*/  IMAD.WIDE R26, R15, 0x4, R26 ;  /* 0x000000040f1a7825 */ /* 0x001fe200078e021a */
[----:B------:R-:W-:Y:S04]  /*0520*/  LDS R29, [R20] ;  /* 0x00000000141d7984 */ /* 0x000fe80000000800 */
[----:B------:R-:W0:Y:S04]  /*0530*/  LDS R14, [R20+0x410] ;  /* 0x00041000140e7984 */ /* 0x000e280000000800 */
[----:B------:R-:W0:Y:S04]  /*0540*/  LDS R13, [R20+0x820] ;  /* 0x00082000140d7984 */ /* 0x000e280000000800 */
[----:B------:R-:W0:Y:S01]  /*0550*/  LDS R12, [R20+0xc30] ;  /* 0x000c3000140c7984 */ /* 0x000e220000000800 */
[----:B------:R-:W-:Y:S06]  /*0560*/  BAR.SYNC.DEFER_BLOCKING 0x0 ;  /* 0x0000000000007b1d */ /* 0x000fec0000010000 */
[----:B------:R1:W-:Y:S02]  /*0570*/  STS.128 [R22], R16 ;  /* 0x0000001016007388 */ /* 0x0003e40000000c00 */
[----:B------:R-:W-:Y:S01]  /*0580*/  BAR.SYNC.DEFER_BLOCKING 0x0 ;  /* 0x0000000000007b1d */ /* 0x000fe20000010000 */
[----:B-1----:R-:W-:-:S06]  /*0590*/  IMAD.MOV.U32 R16, RZ, RZ, RZ ;  /* 0x000000ffff107224 */ /* 0x002fcc00078e00ff */
[----:B------:R1:W3:Y:S01]  /*05a0*/  @!P0 LDG.E.EL R16, desc[UR6][R26.64] ;  /* 0x000000061a108981 */ /* 0x0002e2000c2e1900 */
[----:B-----5:R-:W-:-:S03]  /*05b0*/  IMAD.WIDE R8, R15, 0x4, R8 ;  /* 0x000000040f087825 */ /* 0x020fc600078e0208 */
[----:B------:R-:W-:Y:S01]  /*05c0*/  LDS R17, [R20+0x410] ;  /* 0x0004100014117984 */ /* 0x000fe20000000800 */
[----:B--2---:R-:W-:-:S03]  /*05d0*/  IMAD.WIDE R10, R15, 0x4, R10 ;  /* 0x000000040f0a7825 */ /* 0x004fc600078e020a */
[----:B------:R-:W-:Y:S01]  /*05e0*/  LDS R19, [R20+0x820] ;  /* 0x0008200014137984 */ /* 0x000fe20000000800 */
[----:B-1----:R-:W-:Y:S02]  /*05f0*/  IMAD.MOV.U32 R26, RZ, RZ, RZ ;  /* 0x000000ffff1a7224 */ /* 0x002fe400078e00ff */
[----:B------:R-:W-:Y:S01]  /*0600*/  IMAD.MOV.U32 R18, RZ, RZ, RZ ;  /* 0x000000ffff127224 */ /* 0x000fe200078e00ff */
[----:B------:R-:W1:Y:S04]  /*0610*/  LDS R27, [R20] ;  /* 0x00000000141b7984 */ /* 0x000e680000000800 */
[----:B------:R2:W5:Y:S02]  /*0620*/  @!P0 LDG.E.EL R26, desc[UR6][R8.64] ;  /* 0x00000006081a8981 */ /* 0x000564000c2e1900 */
[----:B--2---:R-:W2:Y:S02]  /*0630*/  LDC.64 R8, c[0x0][0x228] ;  /* 0x00008a00ff087b82 */ /* 0x004ea40000000a00 */
[----:B--2---:R-:W-:-:S04]  /*0640*/  IMAD.WIDE R8, R15, 0x4, R8 ;  /* 0x000000040f087825 */ /* 0x004fc800078e0208 */
[----:B------:R-:W-:Y:S01]  /*0650*/  IMAD.MOV.U32 R15, RZ, RZ, RZ ;  /* 0x000000ffff0f7224 */ /* 0x000fe200078e00ff */
[----:B------:R2:W4:Y:S05]  /*0660*/  @!P0 LDG.E.EL R18, desc[UR6][R8.64] ;  /* 0x0000000608128981 */ /* 0x00052a000c2e1900 */
[----:B------:R0:W4:Y:S01]  /*0670*/  @!P0 LDG.E.EL R15, desc[UR6][R10.64] ;  /* 0x000000060a0f8981 */ /* 0x000122000c2e1900 */
[----:B------:R-:W1:Y:S01]  /*0680*/  S2UR UR4, SR_CgaCtaId ;  /* 0x00000000000479c3 */ /* 0x000e620000008800 */
[----:B------:R-:W-:Y:S01]  /*0690*/  UMOV UR5, 0x400 ;  /* 0x0000040000057882 */ /* 0x000fe20000000000 */
[----:B------:R-:W-:Y:S01]  /*06a0*/  SHF.R.U32.HI R3, RZ, 0x2, R3 ;  /* 0x00000002ff037819 */ /* 0x000fe20000011603 */
[----:B--2---:R-:W2:Y:S01]  /*06b0*/  S2R R8, SR_TID.X ;  /* 0x0000000000087919 */ /* 0x004ea20000002100 */
[----:B------:R-:W-:-:S02]  /*06c0*/  LOP3.LUT R0, R0, 0xc, R21, 0xf8, !PT ;  /* 0x0000000c00007812 */ /* 0x000fc400078ef815 */
[----:B------:R-:W-:Y:S01]  /*06d0*/  SGXT.U32 R3, R3, 0x6 ;  /* 0x000000060303781a */ /* 0x000fe20000000000 */
[----:B0-----:R-:W-:Y:S01]  /*06e0*/  IMAD.MOV.U32 R10, RZ, RZ, 0x3e800000 ;  /* 0x3e800000ff0a7424 */ /* 0x001fe200078e00ff */
[----:B-1----:R-:W-:Y:S01]  /*06f0*/  UPRMT UR4, UR4, 0x654, UR5 ;  /* 0x0000065404047896 */ /* 0x002fe20008000005 */
[----:B---3--:R-:W-:Y:S02]  /*0700*/  FADD R22, R16, 9.9999997473787516356e-06 ;  /* 0x3727c5ac10167421 */ /* 0x008fe40000000000 */
[----:B------:R0:W1:Y:S04]  /*0710*/  LDS R16, [R20+0xc30] ;  /* 0x000c300014107984 */ /* 0x0000680000000800 */
[----:B------:R-:W3:Y:S01]  /*0720*/  MUFU.SQRT R22, R22 ;  /* 0x0000001600167308 */ /* 0x000ee20000002000 */
[--C-:B-----5:R-:W-:Y:S01]  /*0730*/  FADD R24, R24, -R26.reuse ;  /* 0x8000001a18187221 */ /* 0x120fe20000000000 */
[--C-:B------:R-:W-:Y:S01]  /*0740*/  FADD R4, R4, -R26.reuse ;  /* 0x8000001a04047221 */ /* 0x100fe20000000000 */
[--C-:B0-----:R-:W-:Y:S01]  /*0750*/  FADD R20, R25, -R26.reuse ;  /* 0x8000001a19147221 */ /* 0x101fe20000000000 */
[--C-:B----4-:R-:W-:Y:S01]  /*0760*/  FADD R6, R6, -R26.reuse ;  /* 0x8000001a06067221 */ /* 0x110fe20000000000 */
[----:B---3--:R-:W-:Y:S01]  /*0770*/  FSETP.GT.AND P0, PT, R22, 8.50705917302346158658e+37, PT ;  /* 0x7e8000001600780b */ /* 0x008fe20003f04000 */
[--C-:B------:R-:W-:Y:S01]  /*0780*/  FADD R28, R28, -R26.reuse ;  /* 0x8000001a1c1c7221 */ /* 0x100fe20000000000 */
[----:B------:R-:W-:Y:S01]  /*0790*/  FSETP.GEU.AND P1, PT, R22, 1.175494350822287508e-38, PT ;  /* 0x008000001600780b */ /* 0x000fe20003f2e000 */
[--C-:B------:R-:W-:Y:S01]  /*07a0*/  FADD R14, R14, -R26.reuse ;  /* 0x8000001a0e0e7221 */ /* 0x100fe20000000000 */
[----:B------:R-:W-:Y:S01]  /*07b0*/  FSEL R10, R10, 1, P0 ;  /* 0x3f8000000a0a7808 */ /* 0x000fe20000000000 */
[--C-:B------:R-:W-:Y:S01]  /*07c0*/  FADD R13, R13, -R26.reuse ;  /* 0x8000001a0d0d7221 */ /* 0x100fe20000000000 */
[--C-:B------:R-:W-:Y:S01]  /*07d0*/  FADD R7, R7, -R26.reuse ;  /* 0x8000001a07077221 */ /* 0x100fe20000000000 */
[--C-:B------:R-:W-:Y:S01]  /*07e0*/  FADD R29, R29, -R26.reuse ;  /* 0x8000001a1d1d7221 */ /* 0x100fe20000000000 */
[--C-:B------:R-:W-:Y:S01]  /*07f0*/  FADD R12, R12, -R26.reuse ;  /* 0x8000001a0c0c7221 */ /* 0x100fe20000000000 */
[--C-:B------:R-:W-:Y:S01]  /*0800*/  FADD R27, R27, -R26.reuse ;  /* 0x8000001a1b1b7221 */ /* 0x100fe20000000000 */
[--C-:B------:R-:W-:Y:S01]  /*0810*/  FADD R17, R17, -R26.reuse ;  /* 0x8000001a11117221 */ /* 0x100fe20000000000 */
[----:B------:R-:W-:-:S02]  /*0820*/  FADD R19, R19, -R26 ;  /* 0x8000001a13137221 */ /* 0x000fc40000000000 */
[----:B------:R-:W-:Y:S02]  /*0830*/  @P0 FMUL R22, R22, 0.25 ;  /* 0x3e80000016160820 */ /* 0x000fe40000400000 */
[----:B------:R-:W-:Y:S02]  /*0840*/  @!P1 FMUL R10, R10, 16777216 ;  /* 0x4b8000000a0a9820 */ /* 0x000fe40000400000 */
[----:B------:R-:W-:-:S04]  /*0850*/  @!P1 FMUL R22, R22, 16777216 ;  /* 0x4b80000016169820 */ /* 0x000fc80000400000 */
[----:B------:R0:W3:Y:S01]  /*0860*/  MUFU.RCP R9, R22 ;  /* 0x0000001600097308 */ /* 0x0000e20000001000 */
[--C-:B-1----:R-:W-:Y:S01]  /*0870*/  FADD R16, R16, -R26.reuse ;  /* 0x8000001a10107221 */ /* 0x102fe20000000000 */
[----:B0-----:R-:W-:Y:S01]  /*0880*/  FADD R22, R5, -R26 ;  /* 0x8000001a05167221 */ /* 0x001fe20000000000 */
[----:B--2---:R-:W-:-:S04]  /*0890*/  SHF.L.U32 R5, R8, 0x4, RZ ;  /* 0x0000000408057819 */ /* 0x004fc800000006ff */
[----:B------:R-:W-:Y:S01]  /*08a0*/  LOP3.LUT R5, R5, 0xff0, RZ, 0xc0, !PT ;  /* 0x00000ff005057812 */ /* 0x000fe200078ec0ff */
[----:B---3--:R-:W-:Y:S01]  /*08b0*/  FMUL R9, R9, R10 ;  /* 0x0000000a09097220 */ /* 0x008fe20000400000 */
[----:B------:R-:W-:Y:S02]  /*08c0*/  FADD R10, R23, -R26 ;  /* 0x8000001a170a7221 */ /* 0x000fe40000000000 */
[----:B------:R-:W-:Y:S01]  /*08d0*/  LEA.HI R11, R5, UR4, RZ, 0x1e ;  /* 0x00000004050b7c11 */ /* 0x000fe2000f8ff0ff */
[C---:B------:R-:W-:Y:S01]  /*08e0*/  FMUL R24, R9.reuse, R24 ;  /* 0x0000001809187220 */ /* 0x040fe20000400000 */
[C---:B------:R-:W-:Y:S01]  /*08f0*/  FMUL R22, R9.reuse, R22 ;  /* 0x0000001609167220 */ /* 0x040fe20000400000 */
[C---:B------:R-:W-:Y:S01]  /*0900*/  FMUL R4, R9.reuse, R4 ;  /* 0x0000000409047220 */ /* 0x040fe20000400000 */
[C---:B------:R-:W-:Y:S01]  /*0910*/  FMUL R6, R9.reuse, R6 ;  /* 0x0000000609067220 */ /* 0x040fe20000400000 */
[--C-:B------:R-:W-:Y:S01]  /*0920*/  FFMA R24, R24, R18, R15.reuse ;  /* 0x0000001218187223 */ /* 0x100fe2000000000f */
[C---:B------:R-:W-:Y:S01]  /*0930*/  FMUL R20, R9.reuse, R20 ;  /* 0x0000001409147220 */ /* 0x040fe20000400000 */
[-CC-:B------:R-:W-:Y:S01]  /*0940*/  FFMA R4, R4, R18.reuse, R15.reuse ;  /* 0x0000001204047223 */ /* 0x180fe2000000000f */
[--C-:B------:R-:W-:Y:S01]  /*0950*/  FFMA R22, R22, R18, R15.reuse ;  /* 0x0000001216167223 */ /* 0x100fe2000000000f */
[C---:B------:R-:W-:Y:S01]  /*0960*/  FMUL R26, R9.reuse, R13 ;  /* 0x0000000d091a7220 */ /* 0x040fe20000400000 */
[C---:B------:R-:W-:Y:S01]  /*0970*/  FMUL R14, R9.reuse, R14 ;  /* 0x0000000e090e7220 */ /* 0x040fe20000400000 */
[C---:B------:R-:W-:Y:S01]  /*0980*/  FMUL R28, R9.reuse, R28 ;  /* 0x0000001c091c7220 */ /* 0x040fe20000400000 */
[-CC-:B------:R-:W-:Y:S01]  /*0990*/  FFMA R20, R20, R18.reuse, R15.reuse ;  /* 0x0000001214147223 */ /* 0x180fe2000000000f */
[-CC-:B------:R-:W-:Y:S01]  /*09a0*/  FFMA R6, R6, R18.reuse, R15.reuse ;  /* 0x0000001206067223 */ /* 0x180fe2000000000f */
[----:B------:R-:W-:Y:S01]  /*09b0*/  FSETP.GEU.AND P3, PT, R24, RZ, PT ;  /* 0x000000ff1800720b */ /* 0x000fe20003f6e000 */
[-CC-:B------:R-:W-:Y:S01]  /*09c0*/  FFMA R28, R28, R18.reuse, R15.reuse ;  /* 0x000000121c1c7223 */ /* 0x180fe2000000000f */
[-CC-:B------:R-:W-:Y:S01]  /*09d0*/  FFMA R14, R14, R18.reuse, R15.reuse ;  /* 0x000000120e0e7223 */ /* 0x180fe2000000000f */
[-CC-:B------:R-:W-:Y:S01]  /*09e0*/  FFMA R26, R26, R18.reuse, R15.reuse ;  /* 0x000000121a1a7223 */ /* 0x180fe2000000000f */
[----:B------:R-:W-:Y:S01]  /*09f0*/  FSETP.GEU.AND P1, PT, R4, RZ, PT ;  /* 0x000000ff0400720b */ /* 0x000fe20003f2e000 */
[C---:B------:R-:W-:Y:S01]  /*0a00*/  FMUL R29, R9.reuse, R29 ;  /* 0x0000001d091d7220 */ /* 0x040fe20000400000 */
[----:B------:R-:W-:Y:S01]  /*0a10*/  FSETP.GEU.AND P0, PT, R22, RZ, PT ;  /* 0x000000ff1600720b */ /* 0x000fe20003f0e000 */
[C---:B------:R-:W-:Y:S01]  /*0a20*/  FMUL R17, R9.reuse, R17 ;  /* 0x0000001109117220 */ /* 0x040fe20000400000 */
[C---:B------:R-:W-:Y:S01]  /*0a30*/  FMUL R19, R9.reuse, R19 ;  /* 0x0000001309137220 */ /* 0x040fe20000400000 */
[----:B------:R-:W-:Y:S01]  /*0a40*/  FSEL R24, R24, RZ, P3 ;  /* 0x000000ff18187208 */ /* 0x000fe20001800000 */
[----:B------:R-:W-:Y:S01]  /*0a50*/  FMUL R7, R9, R7 ;  /* 0x0000000709077220 */ /* 0x000fe20000400000 */
[----:B------:R-:W-:Y:S01]  /*0a60*/  FSETP.GEU.AND P4, PT, R20, RZ, PT ;  /* 0x000000ff1400720b */ /* 0x000fe20003f8e000 */
[-CC-:B------:R-:W-:Y:S01]  /*0a70*/  FFMA R29, R29, R18.reuse, R15.reuse ;  /* 0x000000121d1d7223 */ /* 0x180fe2000000000f */
[----:B------:R-:W-:Y:S01]  /*0a80*/  FSEL R4, R4, RZ, P1 ;  /* 0x000000ff04047208 */ /* 0x000fe20000800000 */
[-CC-:B------:R-:W-:Y:S01]  /*0a90*/  FFMA R17, R17, R18.reuse, R15.reuse ;  /* 0x0000001211117223 */ /* 0x180fe2000000000f */
[----:B------:R-:W-:Y:S01]  /*0aa0*/  FSEL R22, R22, RZ, P0 ;  /* 0x000000ff16167208 */ /* 0x000fe20000000000 */
[----:B------:R-:W-:Y:S01]  /*0ab0*/  FFMA R19, R19, R18, R15 ;  /* 0x0000001213137223 */ /* 0x000fe2000000000f */
[----:B------:R-:W-:Y:S01]  /*0ac0*/  FSETP.GEU.AND P3, PT, R6, RZ, PT ;  /* 0x000000ff0600720b */ /* 0x000fe20003f6e000 */
[C---:B------:R-:W-:Y:S01]  /*0ad0*/  FMUL R12, R9.reuse, R12 ;  /* 0x0000000c090c7220 */ /* 0x040fe20000400000 */
[----:B------:R-:W-:Y:S01]  /*0ae0*/  FSETP.GEU.AND P2, PT, R28, RZ, PT ;  /* 0x000000ff1c00720b */ /* 0x000fe20003f4e000 */
[C---:B------:R-:W-:Y:S01]  /*0af0*/  FMUL R10, R9.reuse, R10 ;  /* 0x0000000a090a7220 */ /* 0x040fe20000400000 */
[----:B------:R-:W-:Y:S01]  /*0b00*/  FSETP.GEU.AND P1, PT, R14, RZ, PT ;  /* 0x000000ff0e00720b */ /* 0x000fe20003f2e000 */
[C---:B------:R-:W-:Y:S01]  /*0b10*/  FMUL R27, R9.reuse, R27 ;  /* 0x0000001b091b7220 */ /* 0x040fe20000400000 */
[----:B------:R-:W-:Y:S01]  /*0b20*/  FSETP.GEU.AND P0, PT, R26, RZ, PT ;  /* 0x000000ff1a00720b */ /* 0x000fe20003f0e000 */
[----:B------:R-:W-:Y:S01]  /*0b30*/  FMUL R16, R9, R16 ;  /* 0x0000001009107220 */ /* 0x000fe20000400000 */
[----:B------:R-:W-:Y:S01]  /*0b40*/  IMAD R11, R5, 0x4, R11 ;  /* 0x00000004050b7824 */ /* 0x000fe200078e020b */
[----:B------:R-:W-:Y:S01]  /*0b50*/  BAR.SYNC.DEFER_BLOCKING 0x0 ;  /* 0x0000000000007b1d */ /* 0x000fe20000010000 */
[----:B------:R-:W-:Y:S01]  /*0b60*/  FSEL R20, R20, RZ, P4 ;  /* 0x000000ff14147208 */ /* 0x000fe20002000000 */
[-CC-:B------:R-:W-:Y:S01]  /*0b70*/  FFMA R7, R7, R18.reuse, R15.reuse ;  /* 0x0000001207077223 */ /* 0x180fe2000000000f */
[----:B------:R-:W-:Y:S01]  /*0b80*/  FSEL R6, R6, RZ, P3 ;  /* 0x000000ff06067208 */ /* 0x000fe20001800000 */
[-CC-:B------:R-:W-:Y:S01]  /*0b90*/  FFMA R10, R10, R18.reuse, R15.reuse ;  /* 0x000000120a0a7223 */ /* 0x180fe2000000000f */
[----:B------:R-:W-:Y:S01]  /*0ba0*/  FSEL R28, R28, RZ, P2 ;  /* 0x000000ff1c1c7208 */ /* 0x000fe20001000000 */
[-CC-:B------:R-:W-:Y:S01]  /*0bb0*/  FFMA R12, R12, R18.reuse, R15.reuse ;  /* 0x000000120c0c7223 */ /* 0x180fe2000000000f */
[----:B------:R-:W-:Y:S01]  /*0bc0*/  FSEL R14, R14, RZ, P1 ;  /* 0x000000ff0e0e7208 */ /* 0x000fe20000800000 */
[-CC-:B------:R-:W-:Y:S01]  /*0bd0*/  FFMA R27, R27, R18.reuse, R15.reuse ;  /* 0x000000121b1b7223 */ /* 0x180fe2000000000f */
[----:B------:R-:W-:Y:S01]  /*0be0*/  FSEL R26, R26, RZ, P0 ;  /* 0x000000ff1a1a7208 */ /* 0x000fe20000000000 */
[----:B------:R-:W-:Y:S01]  /*0bf0*/  FFMA R16, R16, R18, R15 ;  /* 0x0000001210107223 */ /* 0x000fe2000000000f */
[----:B------:R-:W-:Y:S01]  /*0c00*/  FSETP.GEU.AND P2, PT, R29, RZ, PT ;  /* 0x000000ff1d00720b */ /* 0x000fe20003f4e000 */
[----:B------:R-:W-:Y:S01]  /*0c10*/  IMAD.SHL.U32 R5, R8, 0x4, RZ ;  /* 0x0000000408057824 */ /* 0x000fe200078e00ff */
[----:B------:R-:W-:-:S02]  /*0c20*/  FSETP.GEU.AND P0, PT, R19, RZ, PT ;  /* 0x000000ff1300720b */ /* 0x000fc40003f0e000 */
[----:B------:R-:W-:Y:S02]  /*0c30*/  FSETP.GEU.AND P1, PT, R17, RZ, PT ;  /* 0x000000ff1100720b */ /* 0x000fe40003f2e000 */
[C---:B------:R-:W-:Y:S02]  /*0c40*/  FSETP.GEU.AND P4, PT, R7.reuse, RZ, PT ;  /* 0x000000ff0700720b */ /* 0x040fe40003f8e000 */
[C---:B------:R-:W-:Y:S02]  /*0c50*/  FSETP.GEU.AND P3, PT, R12.reuse, RZ, PT ;  /* 0x000000ff0c00720b */ /* 0x040fe40003f6e000 */
[----:B------:R-:W-:Y:S02]  /*0c60*/  FSEL R18, R7, RZ, P4 ;  /* 0x000000ff07127208 */ /* 0x000fe40002000000 */
[----:B------:R-:W-:Y:S01]  /*0c70*/  FSEL R12, R12, RZ, P3 ;  /* 0x000000ff0c0c7208 */ /* 0x000fe20001800000 */
[----:B------:R0:W-:Y:S01]  /*0c80*/  STS [R11+0x4], R20 ;  /* 0x000004140b007388 */ /* 0x0001e20000000800 */
[----:B------:R-:W-:-:S03]  /*0c90*/  LOP3.LUT R8, R8, 0xfc, RZ, 0xc0, !PT ;  /* 0x000000fc08087812 */ /* 0x000fc600078ec0ff */
[----:B------:R1:W-:Y:S04]  /*0ca0*/  STS [R11+0x14], R22 ;  /* 0x000014160b007388 */ /* 0x0003e80000000800 */
[----:B------:R2:W-:Y:S01]  /*0cb0*/  STS [R11+0x1c], R6 ;  /* 0x00001c060b007388 */ /* 0x0005e20000000800 */
[----:B0-----:R-:W-:Y:S02]  /*0cc0*/  FSEL R20, R29, RZ, P2 ;  /* 0x000000ff1d147208 */ /* 0x001fe40001000000 */
[----:B------:R-:W-:Y:S01]  /*0cd0*/  FSETP.GEU.AND P2, PT, R27, RZ, PT ;  /* 0x000000ff1b00720b */ /* 0x000fe20003f4e000 */
[----:B------:R0:W-:Y:S01]  /*0ce0*/  STS [R11+0x10], R4 ;  /* 0x000010040b007388 */ /* 0x0001e20000000800 */
[----:B-1----:R-:W-:Y:S02]  /*0cf0*/  FSEL R22, R19, RZ, P0 ;  /* 0x000000ff13167208 */ /* 0x002fe40000000000 */
[----:B------:R-:W-:Y:S01]  /*0d00*/  FSETP.GEU.AND P0, PT, R16, RZ, PT ;  /* 0x000000ff1000720b */ /* 0x000fe20003f0e000 */
[----:B------:R1:W-:Y:S01]  /*0d10*/  STS [R11+0x18], R18 ;  /* 0x000018120b007388 */ /* 0x0003e20000000800 */
[----:B--2---:R-:W-:-:S02]  /*0d20*/  FSEL R6, R17, RZ, P1 ;  /* 0x000000ff11067208 */ /* 0x004fc40000800000 */
[----:B------:R-:W-:Y:S01]  /*0d30*/  FSETP.GEU.AND P1, PT, R10, RZ, PT ;  /* 0x000000ff0a00720b */ /* 0x000fe20003f2e000 */
[----:B------:R-:W-:Y:S01]  /*0d40*/  STS [R11+0x8], R24 ;  /* 0x000008180b007388 */ /* 0x000fe20000000800 */
[----:B------:R-:W-:Y:S02]  /*0d50*/  FSEL R16, R16, RZ, P0 ;  /* 0x000000ff10107208 */ /* 0x000fe40000000000 */
[----:B0-----:R-:W-:Y:S01]  /*0d60*/  FSEL R4, R27, RZ, P2 ;  /* 0x000000ff1b047208 */ /* 0x001fe20001000000 */
[----:B------:R-:W-:Y:S01]  /*0d70*/  STS [R11+0xc], R28 ;  /* 0x00000c1c0b007388 */ /* 0x000fe20000000800 */
[----:B------:R-:W-:Y:S02]  /*0d80*/  FSEL R10, R10, RZ, P1 ;  /* 0x000000ff0a0a7208 */ /* 0x000fe40000800000 */
[----:B-1----:R-:W-:Y:S01]  /*0d90*/  LOP3.LUT R18, R5, 0x3fc, RZ, 0xc0, !PT ;  /* 0x000003fc05127812 */ /* 0x002fe200078ec0ff */
[----:B------:R0:W-:Y:S01]  /*0da0*/  STS [R11+0x20], R20 ;  /* 0x000020140b007388 */ /* 0x0001e20000000800 */
[----:B------:R-:W-:-:S02]  /*0db0*/  ISETP.GE.AND P0, PT, R0, 0x10, PT ;  /* 0x000000100000780c */ /* 0x000fc40003f06270 */
[C---:B------:R-:W-:Y:S01]  /*0dc0*/  LOP3.LUT R5, R18.reuse, 0x400, RZ, 0xfc, !PT ;  /* 0x0000040012057812 */ /* 0x040fe200078efcff */
[----:B------:R-:W-:Y:S01]  /*0dd0*/  STS [R11+0x24], R14 ;  /* 0x0000240e0b007388 */ /* 0x000fe20000000800 */
[----:B------:R-:W-:Y:S02]  /*0de0*/  LOP3.LUT R9, R18, 0x800, RZ, 0xfc, !PT ;  /* 0x0000080012097812 */ /* 0x000fe400078efcff */
[----:B------:R-:W-:Y:S01]  /*0df0*/  SHF.R.U32.HI R7, RZ, 0x2, R5 ;  /* 0x00000002ff077819 */ /* 0x000fe20000011605 */
[----:B------:R-:W-:Y:S01]  /*0e00*/  STS [R11+0x28], R26 ;  /* 0x0000281a0b007388 */ /* 0x000fe20000000800 */
[----:B------:R-:W-:Y:S01]  /*0e10*/  SHF.R.U32.HI R9, RZ, 0x2, R9 ;  /* 0x00000002ff097819 */ /* 0x000fe20000011609 */
[----:B------:R-:W-:Y:S01]  /*0e20*/  VIADD R5, R8, UR4 ;  /* 0x0000000408057c36 */ /* 0x000fe20008000000 */
[----:B------:R-:W-:Y:S01]  /*0e30*/  LOP3.LUT R7, R7, 0x1fc, RZ, 0xc0, !PT ;  /* 0x000001fc07077812 */ /* 0x000fe200078ec0ff */
[----:B------:R-:W-:Y:S01]  /*0e40*/  STS [R11+0x2c], R12 ;  /* 0x00002c0c0b007388 */ /* 0x000fe20000000800 */
[----:B------:R-:W-:-:S02]  /*0e50*/  LOP3.LUT R9, R9, 0x2fc, RZ, 0xc0, !PT ;  /* 0x000002fc09097812 */ /* 0x000fc400078ec0ff */
[C---:B------:R-:W-:Y:S01]  /*0e60*/  LEA R19, R18.reuse, R5, 0x2 ;  /* 0x0000000512137211 */ /* 0x040fe200078e10ff */
[----:B------:R1:W-:Y:S01]  /*0e70*/  STS [R11+0x38], R22 ;  /* 0x000038160b007388 */ /* 0x0003e20000000800 */
[----:B------:R-:W-:Y:S02]  /*0e80*/  VIADD R7, R7, UR4 ;  /* 0x0000000407077c36 */ /* 0x000fe40008000000 */
[----:B------:R-:W-:Y:S01]  /*0e90*/  VIADD R9, R9, UR4 ;  /* 0x0000000409097c36 */ /* 0x000fe20008000000 */
[----:B------:R-:W-:Y:S01]  /*0ea0*/  STS [R11+0x34], R6 ;  /* 0x000034060b007388 */ /* 0x000fe20000000800 */
[----:B0-----:R-:W-:-:S03]  /*0eb0*/  IMAD R20, R18, 0x4, R7 ;  /* 0x0000000412147824 */ /* 0x001fc600078e0207 */
[----:B------:R-:W-:Y:S01]  /*0ec0*/  STS [R11+0x30], R4 ;  /* 0x000030040b007388 */ /* 0x000fe20000000800 */
[----:B-1----:R-:W-:-:S03]  /*0ed0*/  IMAD R22, R18, 0x4, R9 ;  /* 0x0000000412167824 */ /* 0x002fc600078e0209 */
[----:B------:R-:W-:Y:S04]  /*0ee0*/  STS [R11], R10 ;  /* 0x0000000a0b007388 */ /* 0x000fe80000000800 */
[----:B------:R0:W-:Y:S01]  /*0ef0*/  STS [R11+0x3c], R16 ;  /* 0x00003c100b007388 */ /* 0x0001e20000000800 */
[----:B------:R-:W-:Y:S08]  /*0f00*/  BAR.SYNC.DEFER_BLOCKING 0x0 ;  /* 0x0000000000007b1d */ /* 0x000ff00000010000 */
[----:B0-----:R-:W0:Y:S01]  /*0f10*/  LDC.64 R16, c[0x0][0x238] ;  /* 0x00008e00ff107b82 */ /* 0x001e220000000a00 */
[----:B------:R-:W-:Y:S04]  /*0f20*/  LDS R4, [R19] ;  /* 0x0000000013047984 */ /* 0x000fe80000000800 */
[----:B------:R-:W-:Y:S04]  /*0f30*/  LDS R5, [R19+0x4] ;  /* 0x0000040013057984 */ /* 0x000fe80000000800 */
[----:B------:R-:W-:Y:S04]  /*0f40*/  LDS R6, [R19+0x8] ;  /* 0x0000080013067984 */ /* 0x000fe80000000800 */
[----:B------:R1:W2:Y:S04]  /*0f50*/  LDS R7, [R19+0xc] ;  /* 0x00000c0013077984 */ /* 0x0002a80000000800 */
[----:B------:R-:W-:Y:S04]  /*0f60*/  LDS R8, [R20+0x1000] ;  /* 0x0010000014087984 */ /* 0x000fe80000000800 */
[----:B------:R-:W-:Y:S01]  /*0f70*/  LDS R9, [R20+0x1004] ;  /* 0x0010040014097984 */ /* 0x000fe20000000800 */
[----:B-1----:R-:W-:-:S02]  /*0f80*/  PRMT R19, R3, 0x6540, R2 ;  /* 0x0000654003137816 */ /* 0x002fc40000000002 */
[----:B------:R-:W-:Y:S01]  /*0f90*/  LOP3.LUT R2, R18, 0xc00, RZ, 0xfc, !PT ;  /* 0x00000c0012027812 */ /* 0x000fe200078efcff */
[----:B------:R-:W-:Y:S01]  /*0fa0*/  LDS R10, [R20+0x1008] ;  /* 0x00100800140a7984 */ /* 0x000fe20000000800 */
[C---:B------:R-:W-:Y:S02]  /*0fb0*/  LOP3.LUT R23, R19.reuse, 0x40, RZ, 0xfc, !PT ;  /* 0x0000004013177812 */ /* 0x040fe400078efcff */
[C---:B------:R-:W-:Y:S01]  /*0fc0*/  LOP3.LUT R21, R19.reuse, 0x80, RZ, 0xfc, !PT ;  /* 0x0000008013157812 */ /* 0x040fe200078efcff */
[----:B------:R0:W1:Y:S01]  /*0fd0*/  LDS R11, [R20+0x100c] ;  /* 0x00100c00140b7984 */ /* 0x0000620000000800 */
[C---:B------:R-:W-:Y:S02]  /*0fe0*/  LOP3.LUT R3, R19.reuse, 0xc0, RZ, 0xfc, !PT ;  /* 0x000000c013037812 */ /* 0x040fe400078efcff */
[----:B------:R-:W-:Y:S01]  /*0ff0*/  ISETP.LT.AND P3, PT, R19, 0x680, !P0 ;  /* 0x000006801300780c */ /* 0x000fe20004761270 */
[----:B------:R-:W-:Y:S01]  /*1000*/  LDS R12, [R22+0x2000] ;  /* 0x00200000160c7984 */ /* 0x000fe20000000800 */
[----:B------:R-:W-:Y:S01]  /*1010*/  ISETP.LT.AND P2, PT, R23, 0x680, !P0 ;  /* 0x000006801700780c */ /* 0x000fe20004741270 */
[--C-:B------:R-:W-:Y:S01]  /*1020*/  IMAD R19, R19, 0x10, R0.reuse ;  /* 0x0000001013137824 */ /* 0x100fe200078e0200 */
[----:B------:R-:W-:Y:S01]  /*1030*/  ISETP.LT.AND P1, PT, R21, 0x680, !P0 ;  /* 0x000006801500780c */ /* 0x000fe20004721270 */
[----:B------:R-:W-:Y:S01]  /*1040*/  LDS R13, [R22+0x2004] ;  /* 0x00200400160d7984 */ /* 0x000fe20000000800 */
[----:B------:R-:W-:Y:S01]  /*1050*/  ISETP.LT.AND P0, PT, R3, 0x680, !P0 ;  /* 0x000006800300780c */ /* 0x000fe20004701270 */
[----:B------:R-:W-:Y:S01]  /*1060*/  IMAD R23, R23, 0x10, R0 ;  /* 0x0000001017177824 */ /* 0x000fe200078e0200 */
[----:B------:R-:W-:Y:S01]  /*1070*/  SHF.R.U32.HI R2, RZ, 0x2, R2 ;  /* 0x00000002ff027819 */ /* 0x000fe20000011602 */
[----:B------:R-:W-:Y:S01]  /*1080*/  LDS R14, [R22+0x2008] ;  /* 0x00200800160e7984 */ /* 0x000fe20000000800 */
[----:B------:R-:W-:Y:S01]  /*1090*/  LEA R25, R21, R0, 0x4 ;  /* 0x0000000015197211 */ /* 0x000fe200078e20ff */
[--C-:B0-----:R-:W-:Y:S01]  /*10a0*/  IMAD.WIDE R20, R19, 0x4, R16.reuse ;  /* 0x0000000413147825 */ /* 0x101fe200078e0210 */
[----:B------:R-:W-:Y:S01]  /*10b0*/  LOP3.LUT R2, R2, 0x3fc, RZ, 0xc0, !PT ;  /* 0x000003fc02027812 */ /* 0x000fe200078ec0ff */
[----:B------:R0:W3:Y:S02]  /*10c0*/  LDS R15, [R22+0x200c] ;  /* 0x00200c00160f7984 */ /* 0x0000e40000000800 */
[----:B------:R-:W-:-:S04]  /*10d0*/  IMAD.WIDE R24, R25, 0x4, R16 ;  /* 0x0000000419187825 */ /* 0x000fc800078e0210 */
[----:B------:R-:W-:Y:S02]  /*10e0*/  VIADD R19, R2, UR4 ;  /* 0x0000000402137c36 */ /* 0x000fe40008000000 */
[----:B0-----:R-:W-:Y:S01]  /*10f0*/  IMAD.WIDE R22, R23, 0x4, R16 ;  /* 0x0000000417167825 */ /* 0x001fe200078e0210 */
[----:B--2---:R0:W-:Y:S03]  /*1100*/  @P3 STG.E.128 desc[UR6][R20.64], R4 ;  /* 0x0000000414003986 */ /* 0x0041e6000c101d06 */
[----:B------:R-:W-:Y:S01]  /*1110*/  IMAD R19, R18, 0x4, R19 ;  /* 0x0000000412137824 */ /* 0x000fe200078e0213 */
[----:B-1----:R0:W-:Y:S04]  /*1120*/  @P2 STG.E.128 desc[UR6][R22.64], R8 ;  /* 0x0000000816002986 */ /* 0x0021e8000c101d06 */
[----:B---3--:R0:W-:Y:S02]  /*1130*/  @P1 STG.E.128 desc[UR6][R24.64], R12 ;  /* 0x0000000c18001986 */ /* 0x0081e4000c101d06 */
[----:B0-----:R-:W-:Y:S05]  /*1140*/  @!P0 EXIT ;  /* 0x000000000000894d */ /* 0x001fea0003800000 */
[----:B0-----:R-:W-:Y:S01]  /*1150*/  LDS R4, [R19+0x3000] ;  /* 0x0030000013047984 */ /* 0x001fe20000000800 */
[----:B------:R-:W-:-:S03]  /*1160*/  IMAD R3, R3, 0x10, R0 ;  /* 0x0000001003037824 */ /* 0x000fc600078e0200 */
[----:B------:R-:W-:Y:S01]  /*1170*/  LDS R5, [R19+0x3004] ;  /* 0x0030040013057984 */ /* 0x000fe20000000800 */
[----:B------:R-:W-:-:S03]  /*1180*/  IMAD.WIDE R16, R3, 0x4, R16 ;  /* 0x0000000403107825 */ /* 0x000fc600078e0210 */
[----:B------:R-:W-:Y:S04]  /*1190*/  LDS R6, [R19+0x3008] ;  /* 0x0030080013067984 */ /* 0x000fe80000000800 */
[----:B------:R-:W0:Y:S04]  /*11a0*/  LDS R7, [R19+0x300c] ;  /* 0x00300c0013077984 */ /* 0x000e280000000800 */
[----:B0-----:R-:W-:Y:S01]  /*11b0*/  STG.E.128 desc[UR6][R16.64], R4 ;  /* 0x0000000410007986 */ /* 0x001fe2000c101d06 */
[----:B------:R-:W-:Y:S05]  /*11c0*/  EXIT ;  /* 0x000000000000794d */ /* 0x000fea0003800000 */
.L_x_0:
[----:B------:R-:W-:-:S00]  /*11d0*/  BRA `(.L_x_0) ;  /* 0xfffffffc00fc7947 */ /* 0x000fc0000383ffff */
[----:B------:R-:W-:-:S00]  /*11e0*/  NOP ;  /* 0x0000000000007918 */ /* 0x000fc00000000000 */
        /* <DEDUP_REMOVED lines=9> */
.L_x_1:


//--------------------- .nv.global.init           --------------------------
	.section	.nv.global.init,"aw",@progbits
.nv.global.init:
	.type		_$_str,@object
	.size		_$_str,(_$_str_$_2 - _$_str)
_$_str:
        /*0000*/ 	.byte	0x5f, 0x5f, 0x43, 0x55, 0x44, 0x41, 0x5f, 0x46, 0x54, 0x5a, 0x00
	.type		_$_str_$_2,@object
	.size		_$_str_$_2,(.L_1 - _$_str_$_2)
_$_str_$_2:
        /*000b*/ 	.byte	0x5f, 0x5f, 0x43, 0x55, 0x44, 0x41, 0x5f, 0x50, 0x52, 0x45, 0x43, 0x5f, 0x53, 0x51, 0x52, 0x54
        /*001b*/ 	.byte	0x00
.L_1:


//--------------------- .nv.shared.triton_poi_fused__native_batch_norm_legit_no_training_relu_45 --------------------------
	.section	.nv.shared.triton_poi_fused__native_batch_norm_legit_no_training_relu_45,"aw",@nobits
	.sectionflags	@""
	.align	16
	.zero		1024


//--------------------- .nv.constant0.triton_poi_fused__native_batch_norm_legit_no_training_relu_45 --------------------------
	.section	.nv.constant0.triton_poi_fused__native_batch_norm_legit_no_training_relu_45,"a",@progbits
	.sectionflags	@""
	.align	4
.nv.constant0.triton_poi_fused__native_batch_norm_legit_no_training_relu_45:
	.zero		584
